//
// Generated by NVIDIA NVVM Compiler
//
// Compiler Build ID: CL-36424714
// Cuda compilation tools, release 13.0, V13.0.88
// Based on NVVM 20.0.0
//

.version 9.0
.target sm_100
.address_size 64

	// .globl	_Z4testPfS_

.visible .entry _Z4testPfS_(
	.param .u64 .ptr .align 1 _Z4testPfS__param_0,
	.param .u64 .ptr .align 1 _Z4testPfS__param_1
)
{
	.reg .pred 	%p<2>;
	.reg .b32 	%r<8>;
	.reg .b32 	%f<3>;
	.reg .b64 	%rd<8>;

	ld.param.u64 	%rd1, [_Z4testPfS__param_0];
	ld.param.u64 	%rd2, [_Z4testPfS__param_1];
	cvta.to.global.u64 	%rd3, %rd2;
	cvta.to.global.u64 	%rd4, %rd1;
	mov.u32 	%r1, %ctaid.x;
	mov.u32 	%r2, %ntid.x;
	mov.u32 	%r3, %tid.x;
	mad.lo.s32 	%r4, %r1, %r2, %r3;
	mul.wide.s32 	%rd5, %r4, 4;
	add.s64 	%rd6, %rd4, %rd5;
	ld.global.u32 	%r5, [%rd6];
	shfl.sync.idx.b32	%r6|%p1, %r5, 5, 6175, -1;
	mov.b32 	%f1, %r6;
	cvt.rzi.s32.f32 	%r7, %f1;
	cvt.rn.f32.s32 	%f2, %r7;
	add.s64 	%rd7, %rd3, %rd5;
	st.global.f32 	[%rd7], %f2;
	ret;

}


// ===== COMPILED SASS (sm_100) =====

	.target	sm_100

	.elftype	@"ET_EXEC"


//--------------------- .note.nv.tkinfo           --------------------------
	.section	.note.nv.tkinfo,"",@"SHT_NOTE"
	.sectionflags	@"SHF_NOTE_NV_TKINFO"
	.tkinfo
        /*0018*/ 	.word	0x00000002
        /*0030*/ 	.string	""
        /*0030*/ 	.string	"ptxas"
        /*0030*/ 	.string	"Cuda compilation tools, release 13.0, V13.0.88"
        /*0030*/ 	.string	"Build cuda_13.0.r13.0/compiler.36424714_0"
        /*0030*/ 	.string	"-arch sm_100 -m 64 "



//--------------------- .note.nv.cuinfo           --------------------------
	.section	.note.nv.cuinfo,"",@"SHT_NOTE"
	.sectionflags	@"SHF_NOTE_NV_CUINFO"
        /*0018*/ 	.short	0x0002
        /*001a*/ 	.short	0x0064
        /*001c*/ 	.short	0x0082
	.zero		2


//--------------------- .nv.info                  --------------------------
	.section	.nv.info,"",@"SHT_CUDA_INFO"
	.align	4


	//----- nvinfo : EIATTR_REGCOUNT
	.align		4
        /*0000*/ 	.byte	0x04, 0x2f
        /*0002*/ 	.short	(.L_1 - .L_0)
	.align		4
.L_0:
        /*0004*/ 	.word	index@(_Z4testPfS_)
        /*0008*/ 	.word	0x0000000a


	//----- nvinfo : EIATTR_FRAME_SIZE
	.align		4
.L_1:
        /*000c*/ 	.byte	0x04, 0x11
        /*000e*/ 	.short	(.L_3 - .L_2)
	.align		4
.L_2:
        /*0010*/ 	.word	index@(_Z4testPfS_)
        /*0014*/ 	.word	0x00000000


	//----- nvinfo : EIATTR_MIN_STACK_SIZE
	.align		4
.L_3:
        /*0018*/ 	.byte	0x04, 0x12
        /*001a*/ 	.short	(.L_5 - .L_4)
	.align		4
.L_4:
        /*001c*/ 	.word	index@(_Z4testPfS_)
        /*0020*/ 	.word	0x00000000
.L_5:


//--------------------- .nv.compat                --------------------------
	.section	.nv.compat,"",@"SHT_CUDA_COMPAT_INFO"
	.align	4
        /*0000*/ 	.byte	0x02, 0x09, 0x00, 0x00, 0x02, 0x02, 0x01, 0x00, 0x02, 0x05, 0x05, 0x00, 0x03, 0x07, 0x01, 0x01
        /*0010*/ 	.byte	0x02, 0x03, 0x00, 0x00, 0x02, 0x06, 0x01, 0x00, 0x04, 0x0b, 0x08, 0x00, 0x09, 0x00, 0x00, 0x00
        /*0020*/ 	.byte	0x00, 0x00, 0x00, 0x00


//--------------------- .nv.info._Z4testPfS_      --------------------------
	.section	.nv.info._Z4testPfS_,"",@"SHT_CUDA_INFO"
	.sectionflags	@""
	.align	4


	//----- nvinfo : EIATTR_CUDA_API_VERSION
	.align		4
        /*0000*/ 	.byte	0x04, 0x37
        /*0002*/ 	.short	(.L_7 - .L_6)
.L_6:
        /*0004*/ 	.word	0x00000082


	//----- nvinfo : EIATTR_KPARAM_INFO
	.align		4
.L_7:
        /*0008*/ 	.byte	0x04, 0x17
        /*000a*/ 	.short	(.L_9 - .L_8)
.L_8:
        /*000c*/ 	.word	0x00000000
        /*0010*/ 	.short	0x0001
        /*0012*/ 	.short	0x0008
        /*0014*/ 	.byte	0x00, 0xf5, 0x21, 0x00


	//----- nvinfo : EIATTR_KPARAM_INFO
	.align		4
.L_9:
        /*0018*/ 	.byte	0x04, 0x17
        /*001a*/ 	.short	(.L_11 - .L_10)
.L_10:
        /*001c*/ 	.word	0x00000000
        /*0020*/ 	.short	0x0000
        /*0022*/ 	.short	0x0000
        /*0024*/ 	.byte	0x00, 0xf5, 0x21, 0x00


	//----- nvinfo : EIATTR_SPARSE_MMA_MASK
	.align		4
.L_11:
        /*0028*/ 	.byte	0x03, 0x50
        /*002a*/ 	.short	0x0000


	//----- nvinfo : EIATTR_MAXREG_COUNT
	.align		4
        /*002c*/ 	.byte	0x03, 0x1b
        /*002e*/ 	.short	0x00ff


	//----- nvinfo : EIATTR_MERCURY_ISA_VERSION
	.align		4
        /*0030*/ 	.byte	0x03, 0x5f
        /*0032*/ 	.short	0x0101


	//----- nvinfo : EIATTR_COOP_GROUP_MASK_REGIDS
	.align		4
        /*0034*/ 	.byte	0x04, 0x29
        /*0036*/ 	.short	(.L_13 - .L_12)


	//   ....[0]....
.L_12:
        /*0038*/ 	.word	0xffffffff


	//----- nvinfo : EIATTR_COOP_GROUP_INSTR_OFFSETS
	.align		4
.L_13:
        /*003c*/ 	.byte	0x04, 0x28
        /*003e*/ 	.short	(.L_15 - .L_14)


	//   ....[0]....
.L_14:
        /*0040*/ 	.word	0x000000b0


	//----- nvinfo : EIATTR_VRC_CTA_INIT_COUNT
	.align		4
.L_15:
        /*0044*/ 	.byte	0x02, 0x4a
	.zero		1
	.zero		1


	//----- nvinfo : EIATTR_EXIT_INSTR_OFFSETS
	.align		4
        /*0048*/ 	.byte	0x04, 0x1c
        /*004a*/ 	.short	(.L_17 - .L_16)


	//   ....[0]....
.L_16:
        /*004c*/ 	.word	0x000000f0


	//----- nvinfo : EIATTR_CBANK_PARAM_SIZE
	.align		4
.L_17:
        /*0050*/ 	.byte	0x03, 0x19
        /*0052*/ 	.short	0x0010


	//----- nvinfo : EIATTR_PARAM_CBANK
	.align		4
        /*0054*/ 	.byte	0x04, 0x0a
        /*0056*/ 	.short	(.L_19 - .L_18)
	.align		4
.L_18:
        /*0058*/ 	.word	index@(.nv.constant0._Z4testPfS_)
        /*005c*/ 	.short	0x0380
        /*005e*/ 	.short	0x0010


	//----- nvinfo : EIATTR_SW_WAR
	.align		4
.L_19:
        /*0060*/ 	.byte	0x04, 0x36
        /*0062*/ 	.short	(.L_21 - .L_20)
.L_20:
        /*0064*/ 	.word	0x00000008
.L_21:


//--------------------- .nv.callgraph             --------------------------
	.section	.nv.callgraph,"",@"SHT_CUDA_CALLGRAPH"
	.align	4
	.sectionentsize	8
	.align		4
        /*0000*/ 	.word	0x00000000
	.align		4
        /*0004*/ 	.word	0xffffffff
	.align		4
        /*0008*/ 	.word	0x00000000
	.align		4
        /*000c*/ 	.word	0xfffffffe
	.align		4
        /*0010*/ 	.word	0x00000000
	.align		4
        /*0014*/ 	.word	0xfffffffd
	.align		4
        /*0018*/ 	.word	0x00000000
	.align		4
        /*001c*/ 	.word	0xfffffffc


//--------------------- .text._Z4testPfS_         --------------------------
	.section	.text._Z4testPfS_,"ax",@progbits
	.align	128
        .global         _Z4testPfS_
        .type           _Z4testPfS_,@function
        .size           _Z4testPfS_,(.L_x_1 - _Z4testPfS_)
        .other          _Z4testPfS_,@"STO_CUDA_ENTRY STV_DEFAULT"
_Z4testPfS_:
.text._Z4testPfS_:
[----:B------:R-:W-:Y:S01]  /*0000*/  LDC R1, c[0x0][0x37c] ;  /* 0x0000df00ff017b82 */ /* 0x000fe20000000800 */
[----:B------:R-:W0:Y:S07]  /*0010*/  S2R R0, SR_TID.X ;  /* 0x0000000000007919 */ /* 0x000e2e0000002100 */
[----:B------:R-:W0:Y:S01]  /*0020*/  S2UR UR6, SR_CTAID.X ;  /* 0x00000000000679c3 */ /* 0x000e220000002500 */
[----:B------:R-:W1:Y:S07]  /*0030*/  LDCU.64 UR4, c[0x0][0x358] ;  /* 0x00006b00ff0477ac */ /* 0x000e6e0008000a00 */
[----:B------:R-:W0:Y:S08]  /*0040*/  LDC R7, c[0x0][0x360] ;  /* 0x0000d800ff077b82 */ /* 0x000e300000000800 */
[----:B------:R-:W2:Y:S08]  /*0050*/  LDC.64 R2, c[0x0][0x380] ;  /* 0x0000e000ff027b82 */ /* 0x000eb00000000a00 */
[----:B------:R-:W3:Y:S01]  /*0060*/  LDC.64 R4, c[0x0][0x388] ;  /* 0x0000e200ff047b82 */ /* 0x000ee20000000a00 */
[----:B0-----:R-:W-:-:S04]  /*0070*/  IMAD R7, R7, UR6, R0 ;  /* 0x0000000607077c24 */ /* 0x001fc8000f8e0200 */
[----:B--2---:R-:W-:-:S06]  /*0080*/  IMAD.WIDE R2, R7, 0x4, R2 ;  /* 0x0000000407027825 */ /* 0x004fcc00078e0202 */
[----:B-1----:R-:W2:Y:S01]  /*0090*/  LDG.E R2, desc[UR4][R2.64] ;  /* 0x0000000402027981 */ /* 0x002ea2000c1e1900 */
[----:B---3--:R-:W-:-:S03]  /*00a0*/  IMAD.WIDE R4, R7, 0x4, R4 ;  /* 0x0000000407047825 */ /* 0x008fc600078e0204 */
[----:B--2---:R-:W0:Y:S02]  /*00b0*/  SHFL.IDX PT, R0, R2, 0x5, 0x181f ;  /* 0x00b81f0002007f89 */ /* 0x004e2400000e0000 */
[----:B0-----:R-:W0:Y:S02]  /*00c0*/  F2I.TRUNC.NTZ R0, R0 ;  /* 0x0000000000007305 */ /* 0x001e24000020f100 */
[----:B0-----:R-:W-:-:S05]  /*00d0*/  I2FP.F32.S32 R7, R0 ;  /* 0x0000000000077245 */ /* 0x001fca0000201400 */
[----:B------:R-:W-:Y:S01]  /*00e0*/  STG.E desc[UR4][R4.64], R7 ;  /* 0x0000000704007986 */ /* 0x000fe2000c101904 */
[----:B------:R-:W-:Y:S05]  /*00f0*/  EXIT ;  /* 0x000000000000794d */ /* 0x000fea0003800000 */
.L_x_0:
[----:B------:R-:W-:-:S00]  /*0100*/  BRA `(.L_x_0) ;  /* 0xfffffffc00fc7947 */ /* 0x000fc0000383ffff */
[----:B------:R-:W-:-:S00]  /*0110*/  NOP ;  /* 0x0000000000007918 */ /* 0x000fc00000000000 */
        /* <DEDUP_REMOVED lines=14> */
.L_x_1:


//--------------------- .nv.shared.reserved.0     --------------------------
	.section	.nv.shared.reserved.0,"aw",@nobits
	.weak		__nv_reservedSMEM_offset_0_alias
	.size		__nv_reservedSMEM_offset_0_alias, 0, 64
	.other		__nv_reservedSMEM_offset_0_alias,@"STO_CUDA_RESERVED_SHARED STV_DEFAULT"
__nv_reservedSMEM_offset_0_alias:
	.zero		0
	.zero		64


//--------------------- .nv.constant0._Z4testPfS_ --------------------------
	.section	.nv.constant0._Z4testPfS_,"a",@progbits
	.sectionflags	@""
	.align	4
.nv.constant0._Z4testPfS_:
	.zero		912


//--------------------- SYMBOLS --------------------------

	.type		.nv.reservedSmem.offset0,@object
	.size		.nv.reservedSmem.offset0,0x4
